	.headerflags	@"EF_CUDA_TEXMODE_UNIFIED EF_CUDA_64BIT_ADDRESS EF_CUDA_ACCELERATORS EF_CUDA_SM90 EF_CUDA_VIRTUAL_SM(EF_CUDA_SM90)"
	.elftype	@"ET_EXEC"


//--------------------- .nv.info                  --------------------------
	.section	.nv.info,"",@"SHT_CUDA_INFO"
	.align	4


	//----- nvinfo : EIATTR_REGCOUNT
	.align		4
        /*0000*/ 	.byte	0x04, 0x2f
        /*0002*/ 	.short	(.L_1 - .L_0)
	.align		4
.L_0:
        /*0004*/ 	.word	index@(triton_mm)
        /*0008*/ 	.word	0x00000028


	//----- nvinfo : EIATTR_MIN_STACK_SIZE
	.align		4
.L_1:
        /*000c*/ 	.byte	0x04, 0x12
        /*000e*/ 	.short	(.L_3 - .L_2)
	.align		4
.L_2:
        /*0010*/ 	.word	index@(triton_mm)
        /*0014*/ 	.word	0x00000000


	//----- nvinfo : EIATTR_FRAME_SIZE
	.align		4
.L_3:
        /*0018*/ 	.byte	0x04, 0x11
        /*001a*/ 	.short	(.L_5 - .L_4)
	.align		4
.L_4:
        /*001c*/ 	.word	index@(triton_mm)
        /*0020*/ 	.word	0x00000000


	//----- nvinfo : EIATTR_MIN_STACK_SIZE
	.align		4
.L_5:
        /*0024*/ 	.byte	0x04, 0x12
        /*0026*/ 	.short	(.L_7 - .L_6)
	.align		4
.L_6:
        /*0028*/ 	.word	index@(triton_mm)
        /*002c*/ 	.word	0x00000000
.L_7:


//--------------------- .nv.info.triton_mm        --------------------------
	.section	.nv.info.triton_mm,"",@"SHT_CUDA_INFO"
	.sectionflags	@""
	.align	4


	//----- nvinfo : EIATTR_CUDA_API_VERSION
	.align		4
        /*0000*/ 	.byte	0x04, 0x37
        /*0002*/ 	.short	(.L_9 - .L_8)
.L_8:
        /*0004*/ 	.word	0x0000007c


	//----- nvinfo : EIATTR_KPARAM_INFO
	.align		4
.L_9:
        /*0008*/ 	.byte	0x04, 0x17
        /*000a*/ 	.short	(.L_11 - .L_10)
.L_10:
        /*000c*/ 	.word	0x00000000
        /*0010*/ 	.short	0x0004
        /*0012*/ 	.short	0x0020
        /*0014*/ 	.byte	0x00, 0xf0, 0x11, 0x00


	//----- nvinfo : EIATTR_KPARAM_INFO
	.align		4
.L_11:
        /*0018*/ 	.byte	0x04, 0x17
        /*001a*/ 	.short	(.L_13 - .L_12)
.L_12:
        /*001c*/ 	.word	0x00000000
        /*0020*/ 	.short	0x0003
        /*0022*/ 	.short	0x0018
        /*0024*/ 	.byte	0x00, 0xf0, 0x21, 0x00


	//----- nvinfo : EIATTR_KPARAM_INFO
	.align		4
.L_13:
        /*0028*/ 	.byte	0x04, 0x17
        /*002a*/ 	.short	(.L_15 - .L_14)
.L_14:
        /*002c*/ 	.word	0x00000000
        /*0030*/ 	.short	0x0002
        /*0032*/ 	.short	0x0010
        /*0034*/ 	.byte	0x00, 0xf0, 0x21, 0x00


	//----- nvinfo : EIATTR_KPARAM_INFO
	.align		4
.L_15:
        /*0038*/ 	.byte	0x04, 0x17
        /*003a*/ 	.short	(.L_17 - .L_16)
.L_16:
        /*003c*/ 	.word	0x00000000
        /*0040*/ 	.short	0x0001
        /*0042*/ 	.short	0x0008
        /*0044*/ 	.byte	0x00, 0xf0, 0x21, 0x00


	//----- nvinfo : EIATTR_KPARAM_INFO
	.align		4
.L_17:
        /*0048*/ 	.byte	0x04, 0x17
        /*004a*/ 	.short	(.L_19 - .L_18)
.L_18:
        /*004c*/ 	.word	0x00000000
        /*0050*/ 	.short	0x0000
        /*0052*/ 	.short	0x0000
        /*0054*/ 	.byte	0x00, 0xf0, 0x21, 0x00


	//----- nvinfo : EIATTR_SPARSE_MMA_MASK
	.align		4
.L_19:
        /*0058*/ 	.byte	0x03, 0x50
        /*005a*/ 	.short	0x0000


	//----- nvinfo : EIATTR_MAXREG_COUNT
	.align		4
        /*005c*/ 	.byte	0x03, 0x1b
        /*005e*/ 	.short	0x00ff


	//----- nvinfo : EIATTR_EXIT_INSTR_OFFSETS
	.align		4
        /*0060*/ 	.byte	0x04, 0x1c
        /*0062*/ 	.short	(.L_21 - .L_20)


	//   ....[0]....
.L_20:
        /*0064*/ 	.word	0x00000050


	//   ....[1]....
        /*0068*/ 	.word	0x00007e30


	//   ....[2]....
        /*006c*/ 	.word	0x00007e50


	//----- nvinfo : EIATTR_MAX_THREADS
	.align		4
.L_21:
        /*0070*/ 	.byte	0x04, 0x05
        /*0072*/ 	.short	(.L_23 - .L_22)
.L_22:
        /*0074*/ 	.word	0x00000100
        /*0078*/ 	.word	0x00000001
        /*007c*/ 	.word	0x00000001


	//----- nvinfo : EIATTR_CBANK_PARAM_SIZE
	.align		4
.L_23:
        /*0080*/ 	.byte	0x03, 0x19
        /*0082*/ 	.short	0x0024


	//----- nvinfo : EIATTR_PARAM_CBANK
	.align		4
        /*0084*/ 	.byte	0x04, 0x0a
        /*0086*/ 	.short	(.L_25 - .L_24)
	.align		4
.L_24:
        /*0088*/ 	.word	index@(.nv.constant0.triton_mm)
        /*008c*/ 	.short	0x0210
        /*008e*/ 	.short	0x0024


	//----- nvinfo : EIATTR_SW_WAR
	.align		4
.L_25:
        /*0090*/ 	.byte	0x04, 0x36
        /*0092*/ 	.short	(.L_27 - .L_26)
.L_26:
        /*0094*/ 	.word	0x00000008
.L_27:


//--------------------- .nv.callgraph             --------------------------
	.section	.nv.callgraph,"",@"SHT_CUDA_CALLGRAPH"
	.align	4
	.sectionentsize	8
	.align		4
        /*0000*/ 	.word	0x00000000
	.align		4
        /*0004*/ 	.word	0xffffffff
	.align		4
        /*0008*/ 	.word	0x00000000
	.align		4
        /*000c*/ 	.word	0xfffffffe
	.align		4
        /*0010*/ 	.word	0x00000000
	.align		4
        /*0014*/ 	.word	0xfffffffd
	.align		4
        /*0018*/ 	.word	0x00000000
	.align		4
        /*001c*/ 	.word	0xfffffffc


//--------------------- .text.triton_mm           --------------------------
	.section	.text.triton_mm,"ax",@progbits
	.sectionflags	@"SHF_BARRIERS=1"
	.align	128
        .global         triton_mm
        .type           triton_mm,@function
        .size           triton_mm,(.L_x_1 - triton_mm)
        .other          triton_mm,@"STO_CUDA_ENTRY STV_DEFAULT"
triton_mm:
.text.triton_mm:
[----:B------:R-:W1:Y:S02]  /*0000*/  LDC R1, c[0x0][0x28] ;  /* 0x00000a00ff017b82 */ /* 0x000e640000000800 */
[----:B------:R-:W2:Y:S01]  /*0010*/  LDC R8, c[0x0][0x230] ;  /* 0x00008c00ff087b82 */ /* 0x000ea20000000800 */
[----:B------:R-:W-:-:S04]  /*0020*/  IMAD.MOV.U32 R3, RZ, RZ, 0xc00 ;  /* 0x00000c00ff037424 */ /* 0x000fc800078e00ff */
[----:B--2---:R-:W-:-:S05]  /*0030*/  IMAD R0, R8, R3, 0xc00000 ;  /* 0x00c0000008007424 */ /* 0x004fca00078e0203 */
[----:B------:R-:W-:-:S13]  /*0040*/  ISETP.NE.AND P0, PT, R0, RZ, PT ;  /* 0x000000ff0000720c */ /* 0x000fda0003f05270 */
[----:B------:R-:W-:Y:S05]  /*0050*/  @!P0 EXIT ;  /* 0x000000000000894d */ /* 0x000fea0003800000 */
[----:B------:R-:W2:Y:S01]  /*0060*/  S2R R14, SR_CTAID.X ;  /* 0x00000000000e7919 */ /* 0x000ea20000002500 */
[C---:B------:R-:W-:Y:S01]  /*0070*/  VIADD R0, R8.reuse, 0x101f ;  /* 0x0000101f08007836 */ /* 0x040fe20000000000 */
[----:B------:R-:W3:Y:S01]  /*0080*/  S2UR UR5, SR_CgaCtaId ;  /* 0x00000000000579c3 */ /* 0x000ee20000008800 */
[----:B------:R-:W-:Y:S01]  /*0090*/  VIADD R16, R8, 0x1000 ;  /* 0x0000100008107836 */ /* 0x000fe20000000000 */
[----:B------:R-:W4:Y:S01]  /*00a0*/  S2R R37, SR_TID.X ;  /* 0x0000000000257919 */ /* 0x000f220000002100 */
[----:B------:R-:W-:Y:S01]  /*00b0*/  UMOV UR4, 0x400 ;  /* 0x0000040000047882 */ /* 0x000fe20000000000 */
[----:B------:R-:W-:Y:S01]  /*00c0*/  SHF.R.S32.HI R3, RZ, 0x1f, R0 ;  /* 0x0000001fff037819 */ /* 0x000fe20000011400 */
[----:B------:R-:W-:Y:S01]  /*00d0*/  ULDC.64 UR6, c[0x0][0x208] ;  /* 0x0000820000067ab9 */ /* 0x000fe20000000a00 */
[----:B------:R-:W-:Y:S02]  /*00e0*/  IABS R13, R16 ;  /* 0x00000010000d7213 */ /* 0x000fe40000000000 */
[----:B------:R-:W-:Y:S01]  /*00f0*/  LEA.HI R3, R3, R0, RZ, 0x5 ;  /* 0x0000000003037211 */ /* 0x000fe200078f28ff */
[----:B------:R-:W5:Y:S02]  /*0100*/  LDC.64 R30, c[0x0][0x218] ;  /* 0x00008600ff1e7b82 */ /* 0x000f640000000a00 */
[----:B------:R-:W-:-:S06]  /*0110*/  IMAD.MOV R13, RZ, RZ, -R13 ;  /* 0x000000ffff0d7224 */ /* 0x000fcc00078e0a0d */
[----:B------:R-:W5:Y:S01]  /*0120*/  LDC.64 R28, c[0x0][0x220] ;  /* 0x00008800ff1c7b82 */ /* 0x000f620000000a00 */
[----:B---3--:R-:W-:Y:S01]  /*0130*/  UPRMT UR4, UR5, 0x654, UR4 ;  /* 0x0000065405047896 */ /* 0x008fe20008000004 */
[C---:B--2---:R-:W-:Y:S01]  /*0140*/  IMAD.HI R2, R14.reuse, 0x2aaaaaab, RZ ;  /* 0x2aaaaaab0e027827 */ /* 0x044fe200078e02ff */
[----:B------:R-:W-:Y:S02]  /*0150*/  IABS R10, R14 ;  /* 0x0000000e000a7213 */ /* 0x000fe40000000000 */
[----:B------:R-:W-:Y:S01]  /*0160*/  ISETP.GE.AND P1, PT, R14, RZ, PT ;  /* 0x000000ff0e00720c */ /* 0x000fe20003f26270 */
[----:B----4-:R-:W-:Y:S01]  /*0170*/  IMAD.SHL.U32 R15, R37, 0x8, RZ ;  /* 0x00000008250f7824 */ /* 0x010fe200078e00ff */
[----:B------:R-:W-:-:S04]  /*0180*/  SHF.R.U32.HI R5, RZ, 0x1f, R2 ;  /* 0x0000001fff057819 */ /* 0x000fc80000011602 */
[----:B------:R-:W-:-:S05]  /*0190*/  LEA.HI.SX32 R7, R2, R5, 0x1a ;  /* 0x0000000502077211 */ /* 0x000fca00078fd2ff */
[C---:B------:R-:W-:Y:S02]  /*01a0*/  IMAD.SHL.U32 R0, R7.reuse, 0x8, RZ ;  /* 0x0000000807007824 */ /* 0x040fe400078e00ff */
[----:B------:R-:W-:-:S03]  /*01b0*/  IMAD R12, R7, -0x180, R14 ;  /* 0xfffffe80070c7824 */ /* 0x000fc600078e020e */
[----:B------:R-:W-:Y:S02]  /*01c0*/  LEA.HI.SX32 R3, R3, -R0, 0x1b ;  /* 0x8000000003037211 */ /* 0x000fe400078fdaff */
[----:B------:R-:W-:Y:S02]  /*01d0*/  IABS R7, R12 ;  /* 0x0000000c00077213 */ /* 0x000fe40000000000 */
[----:B------:R-:W-:-:S04]  /*01e0*/  VIMNMX R3, R3, 0x8, PT ;  /* 0x0000000803037848 */ /* 0x000fc80003fe0100 */
[-C--:B------:R-:W-:Y:S02]  /*01f0*/  IABS R6, R3.reuse ;  /* 0x0000000300067213 */ /* 0x080fe40000000000 */
[----:B------:R-:W-:Y:S02]  /*0200*/  IABS R11, R3 ;  /* 0x00000003000b7213 */ /* 0x000fe40000000000 */
[----:B------:R-:W2:Y:S03]  /*0210*/  I2F.RP R2, R6 ;  /* 0x0000000600027306 */ /* 0x000ea60000209400 */
[----:B------:R-:W-:-:S05]  /*0220*/  IMAD.MOV R11, RZ, RZ, -R11 ;  /* 0x000000ffff0b7224 */ /* 0x000fca00078e0a0b */
[----:B--2---:R-:W2:Y:S02]  /*0230*/  MUFU.RCP R2, R2 ;  /* 0x0000000200027308 */ /* 0x004ea40000001000 */
[----:B--2---:R-:W-:Y:S01]  /*0240*/  VIADD R4, R2, 0xffffffe ;  /* 0x0ffffffe02047836 */ /* 0x004fe20000000000 */
[----:B------:R-:W-:-:S05]  /*0250*/  IABS R2, R16 ;  /* 0x0000001000027213 */ /* 0x000fca0000000000 */
[----:B------:R2:W3:Y:S02]  /*0260*/  F2I.FTZ.U32.TRUNC.NTZ R5, R4 ;  /* 0x0000000400057305 */ /* 0x0004e4000021f000 */
[----:B--2---:R-:W-:Y:S02]  /*0270*/  IMAD.MOV.U32 R4, RZ, RZ, RZ ;  /* 0x000000ffff047224 */ /* 0x004fe400078e00ff */
[----:B---3--:R-:W-:-:S04]  /*0280*/  IMAD.MOV R9, RZ, RZ, -R5 ;  /* 0x000000ffff097224 */ /* 0x008fc800078e0a05 */
[----:B------:R-:W-:-:S04]  /*0290*/  IMAD R9, R9, R6, RZ ;  /* 0x0000000609097224 */ /* 0x000fc800078e02ff */
[----:B------:R-:W-:-:S04]  /*02a0*/  IMAD.HI.U32 R8, R5, R9, R4 ;  /* 0x0000000905087227 */ /* 0x000fc800078e0004 */
[----:B------:R-:W-:Y:S02]  /*02b0*/  IMAD.MOV.U32 R9, RZ, RZ, R10 ;  /* 0x000000ffff097224 */ /* 0x000fe400078e000a */
[----:B------:R-:W2:Y:S02]  /*02c0*/  I2F.RP R10, R2 ;  /* 0x00000002000a7306 */ /* 0x000ea40000209400 */
[----:B------:R-:W-:-:S04]  /*02d0*/  IMAD.HI.U32 R4, R8, R9, RZ ;  /* 0x0000000908047227 */ /* 0x000fc800078e00ff */
[----:B------:R-:W-:Y:S02]  /*02e0*/  IMAD R9, R4, R11, R9 ;  /* 0x0000000b04097224 */ /* 0x000fe400078e0209 */
[----:B------:R-:W-:-:S03]  /*02f0*/  IMAD.HI.U32 R8, R8, R7, RZ ;  /* 0x0000000708087227 */ /* 0x000fc600078e00ff */
[----:B------:R-:W-:Y:S01]  /*0300*/  ISETP.GT.U32.AND P0, PT, R6, R9, PT ;  /* 0x000000090600720c */ /* 0x000fe20003f04070 */
[----:B------:R-:W-:Y:S01]  /*0310*/  IMAD R7, R8, R11, R7 ;  /* 0x0000000b08077224 */ /* 0x000fe200078e0207 */
[----:B------:R-:W-:Y:S01]  /*0320*/  SHF.R.U32.HI R11, RZ, 0x3, R37 ;  /* 0x00000003ff0b7819 */ /* 0x000fe20000011625 */
[----:B--2---:R-:W2:Y:S03]  /*0330*/  MUFU.RCP R10, R10 ;  /* 0x0000000a000a7308 */ /* 0x004ea60000001000 */
[----:B------:R-:W-:-:S07]  /*0340*/  ISETP.GT.U32.AND P3, PT, R6, R7, PT ;  /* 0x000000070600720c */ /* 0x000fce0003f64070 */
[----:B------:R-:W-:-:S05]  /*0350*/  @!P0 IMAD.IADD R9, R9, 0x1, -R6 ;  /* 0x0000000109098824 */ /* 0x000fca00078e0a06 */
[----:B------:R-:W-:Y:S01]  /*0360*/  ISETP.GT.U32.AND P0, PT, R6, R9, PT ;  /* 0x000000090600720c */ /* 0x000fe20003f04070 */
[----:B--2---:R-:W-:Y:S01]  /*0370*/  VIADD R4, R10, 0xffffffe ;  /* 0x0ffffffe0a047836 */ /* 0x004fe20000000000 */
[----:B------:R-:W-:Y:S01]  /*0380*/  LOP3.LUT R10, RZ, R3, RZ, 0x33, !PT ;  /* 0x00000003ff0a7212 */ /* 0x000fe200078e33ff */
[----:B------:R-:W-:Y:S02]  /*0390*/  @!P3 IMAD.IADD R7, R7, 0x1, -R6 ;  /* 0x000000010707b824 */ /* 0x000fe400078e0a06 */
[----:B------:R-:W2:Y:S01]  /*03a0*/  F2I.FTZ.U32.TRUNC.NTZ R5, R4 ;  /* 0x0000000400057305 */ /* 0x000ea2000021f000 */
[----:B------:R-:W-:Y:S02]  /*03b0*/  @!P3 VIADD R8, R8, 0x1 ;  /* 0x000000010808b836 */ /* 0x000fe40000000000 */
[----:B------:R-:W-:-:S05]  /*03c0*/  ISETP.GE.U32.AND P2, PT, R7, R6, PT ;  /* 0x000000060700720c */ /* 0x000fca0003f46070 */
[----:B------:R-:W-:Y:S01]  /*03d0*/  @!P0 IMAD.IADD R9, R9, 0x1, -R6 ;  /* 0x0000000109098824 */ /* 0x000fe200078e0a06 */
[----:B------:R-:W-:Y:S01]  /*03e0*/  ISETP.NE.AND P0, PT, R3, RZ, PT ;  /* 0x000000ff0300720c */ /* 0x000fe20003f05270 */
[----:B------:R-:W-:Y:S01]  /*03f0*/  IMAD.MOV.U32 R6, RZ, RZ, R13 ;  /* 0x000000ffff067224 */ /* 0x000fe200078e000d */
[----:B------:R-:W-:Y:S01]  /*0400*/  LOP3.LUT R3, R12, R3, RZ, 0x3c, !PT ;  /* 0x000000030c037212 */ /* 0x000fe200078e3cff */
[----:B------:R-:W-:Y:S01]  /*0410*/  @!P1 IMAD.MOV R9, RZ, RZ, -R9 ;  /* 0x000000ffff099224 */ /* 0x000fe200078e0a09 */
[----:B------:R-:W-:Y:S01]  /*0420*/  SHF.R.U32.HI R12, RZ, 0x3, R37 ;  /* 0x00000003ff0c7819 */ /* 0x000fe20000011625 */
[----:B--2---:R-:W-:Y:S01]  /*0430*/  IMAD.MOV R4, RZ, RZ, -R5 ;  /* 0x000000ffff047224 */ /* 0x004fe200078e0a05 */
[----:B------:R-:W-:Y:S01]  /*0440*/  ISETP.GE.AND P1, PT, R3, RZ, PT ;  /* 0x000000ff0300720c */ /* 0x000fe20003f26270 */
[----:B------:R-:W-:Y:S01]  /*0450*/  @P2 VIADD R8, R8, 0x1 ;  /* 0x0000000108082836 */ /* 0x000fe20000000000 */
[----:B------:R-:W-:Y:S02]  /*0460*/  SEL R9, R10, R9, !P0 ;  /* 0x000000090a097207 */ /* 0x000fe40004000000 */
[----:B------:R-:W-:-:S02]  /*0470*/  SHF.R.U32.HI R3, RZ, 0x2, R37 ;  /* 0x00000002ff037819 */ /* 0x000fc40000011625 */
[----:B------:R-:W-:Y:S01]  /*0480*/  SGXT.U32 R13, R12, 0x2 ;  /* 0x000000020c0d781a */ /* 0x000fe20000000000 */
[----:B------:R-:W-:Y:S01]  /*0490*/  IMAD.IADD R9, R0, 0x1, R9 ;  /* 0x0000000100097824 */ /* 0x000fe200078e0209 */
[----:B------:R-:W-:Y:S01]  /*04a0*/  SGXT.U32 R0, R11, 0x5 ;  /* 0x000000050b00781a */ /* 0x000fe20000000000 */
[----:B------:R-:W-:Y:S01]  /*04b0*/  IMAD.MOV.U32 R11, RZ, RZ, R4 ;  /* 0x000000ffff0b7224 */ /* 0x000fe200078e0004 */
[----:B------:R-:W-:Y:S01]  /*04c0*/  SGXT.U32 R3, R3, 0x6 ;  /* 0x000000060303781a */ /* 0x000fe20000000000 */
[----:B------:R-:W-:Y:S02]  /*04d0*/  IMAD.SHL.U32 R35, R9, 0x20, RZ ;  /* 0x0000002009237824 */ /* 0x000fe400078e00ff */
[----:B------:R-:W-:Y:S02]  /*04e0*/  IMAD R9, R11, R2, RZ ;  /* 0x000000020b097224 */ /* 0x000fe400078e02ff */
[----:B------:R-:W-:Y:S01]  /*04f0*/  IMAD.MOV.U32 R4, RZ, RZ, RZ ;  /* 0x000000ffff047224 */ /* 0x000fe200078e00ff */
[----:B------:R-:W-:Y:S01]  /*0500*/  LOP3.LUT R35, R35, R0, RZ, 0xfc, !PT ;  /* 0x0000000023237212 */ /* 0x000fe200078efcff */
[----:B------:R-:W-:-:S02]  /*0510*/  @!P1 IMAD.MOV R8, RZ, RZ, -R8 ;  /* 0x000000ffff089224 */ /* 0x000fc400078e0a08 */
[----:B------:R-:W-:Y:S01]  /*0520*/  IMAD.HI.U32 R4, R5, R9, R4 ;  /* 0x0000000905047227 */ /* 0x000fe200078e0004 */
[----:B------:R-:W-:Y:S02]  /*0530*/  IABS R11, R35 ;  /* 0x00000023000b7213 */ /* 0x000fe40000000000 */
[----:B------:R-:W-:Y:S02]  /*0540*/  SEL R36, R10, R8, !P0 ;  /* 0x000000080a247207 */ /* 0x000fe40004000000 */
[----:B------:R-:W-:Y:S01]  /*0550*/  ISETP.GE.AND P2, PT, R35, RZ, PT ;  /* 0x000000ff2300720c */ /* 0x000fe20003f46270 */
[----:B------:R-:W-:Y:S01]  /*0560*/  IMAD.MOV.U32 R5, RZ, RZ, R11 ;  /* 0x000000ffff057224 */ /* 0x000fe200078e000b */
[----:B------:R-:W-:Y:S01]  /*0570*/  ISETP.NE.AND P0, PT, R16, RZ, PT ;  /* 0x000000ff1000720c */ /* 0x000fe20003f05270 */
[----:B------:R-:W-:Y:S01]  /*0580*/  IMAD.SHL.U32 R36, R36, 0x40, RZ ;  /* 0x0000004024247824 */ /* 0x000fe200078e00ff */
[----:B------:R-:W-:Y:S01]  /*0590*/  SHF.R.U32.HI R9, RZ, 0x1, R37 ;  /* 0x00000001ff097819 */ /* 0x000fe20000011625 */
[----:B------:R-:W-:Y:S01]  /*05a0*/  IMAD.HI.U32 R4, R4, R5, RZ ;  /* 0x0000000504047227 */ /* 0x000fe200078e00ff */
[----:B------:R-:W-:-:S02]  /*05b0*/  LOP3.LUT R10, R37, 0x1f, RZ, 0xc0, !PT ;  /* 0x0000001f250a7812 */ /* 0x000fc400078ec0ff */
[----:B------:R-:W-:Y:S01]  /*05c0*/  LOP3.LUT R8, R36, R3, RZ, 0xfc, !PT ;  /* 0x0000000324087212 */ /* 0x000fe200078efcff */
[----:B------:R-:W-:Y:S02]  /*05d0*/  IMAD R5, R4, R6, R5 ;  /* 0x0000000604057224 */ /* 0x000fe400078e0205 */
[----:B------:R-:W-:Y:S02]  /*05e0*/  IMAD.SHL.U32 R6, R37, 0x4, RZ ;  /* 0x0000000425067824 */ /* 0x000fe400078e00ff */
[----:B------:R-:W-:Y:S01]  /*05f0*/  IMAD.HI R4, R8, 0x2aaaaaab, RZ ;  /* 0x2aaaaaab08047827 */ /* 0x000fe200078e02ff */
[----:B------:R-:W-:Y:S02]  /*0600*/  ISETP.GT.U32.AND P3, PT, R2, R5, PT ;  /* 0x000000050200720c */ /* 0x000fe40003f64070 */
[----:B------:R-:W-:Y:S02]  /*0610*/  LOP3.LUT R9, R6, 0x18, R9, 0x48, !PT ;  /* 0x0000001806097812 */ /* 0x000fe400078e4809 */
[----:B------:R-:W-:-:S02]  /*0620*/  SHF.R.U32.HI R7, RZ, 0x1f, R4 ;  /* 0x0000001fff077819 */ /* 0x000fc40000011604 */
[----:B------:R-:W-:Y:S02]  /*0630*/  LOP3.LUT R9, R9, 0x4, R6, 0xf8, !PT ;  /* 0x0000000409097812 */ /* 0x000fe400078ef806 */
[----:B------:R-:W-:Y:S02]  /*0640*/  LEA.HI R7, R4, R7, RZ, 0x17 ;  /* 0x0000000704077211 */ /* 0x000fe400078fb8ff */
[----:B------:R-:W-:Y:S02]  /*0650*/  LOP3.LUT R4, R6, 0x1c, RZ, 0xc0, !PT ;  /* 0x0000001c06047812 */ /* 0x000fe400078ec0ff */
[----:B------:R-:W-:Y:S01]  /*0660*/  SHF.R.U32.HI R6, RZ, 0x3, R10 ;  /* 0x00000003ff067819 */ /* 0x000fe2000001160a */
[----:B------:R-:W-:Y:S01]  /*0670*/  @!P3 IMAD.IADD R5, R5, 0x1, -R2 ;  /* 0x000000010505b824 */ /* 0x000fe200078e0a02 */
[----:B------:R-:W-:Y:S01]  /*0680*/  LOP3.LUT R10, R37, 0x7, RZ, 0xc0, !PT ;  /* 0x00000007250a7812 */ /* 0x000fe200078ec0ff */
[----:B------:R-:W-:Y:S01]  /*0690*/  IMAD R7, R7, -0xc00, R8 ;  /* 0xfffff40007077824 */ /* 0x000fe200078e0208 */
[----:B------:R-:W-:-:S02]  /*06a0*/  LOP3.LUT R8, R15, 0x18, R37, 0x48, !PT ;  /* 0x000000180f087812 */ /* 0x000fc400078e4825 */
[----:B------:R-:W-:Y:S02]  /*06b0*/  ISETP.GT.U32.AND P1, PT, R2, R5, PT ;  /* 0x000000050200720c */ /* 0x000fe40003f24070 */
[----:B------:R-:W-:Y:S01]  /*06c0*/  SGXT.U32 R6, R6, 0x1 ;  /* 0x000000010606781a */ /* 0x000fe20000000000 */
[----:B------:R-:W-:Y:S01]  /*06d0*/  IMAD R8, R3, 0x20, R8 ;  /* 0x0000002003087824 */ /* 0x000fe200078e0208 */
[----:B------:R-:W-:-:S09]  /*06e0*/  SHF.R.U32.HI R3, RZ, 0x2, R37 ;  /* 0x00000002ff037819 */ /* 0x000fd20000011625 */
[----:B------:R-:W-:Y:S01]  /*06f0*/  @!P1 IMAD.IADD R5, R5, 0x1, -R2 ;  /* 0x0000000105059824 */ /* 0x000fe200078e0a02 */
[----:B------:R-:W-:-:S03]  /*0700*/  LOP3.LUT R2, R15, 0x18, RZ, 0xc0, !PT ;  /* 0x000000180f027812 */ /* 0x000fc600078ec0ff */
[----:B------:R-:W-:Y:S01]  /*0710*/  @!P2 IMAD.MOV R5, RZ, RZ, -R5 ;  /* 0x000000ffff05a224 */ /* 0x000fe200078e0a05 */
[----:B------:R-:W-:Y:S01]  /*0720*/  @!P0 LOP3.LUT R5, RZ, R16, RZ, 0x33, !PT ;  /* 0x00000010ff058212 */ /* 0x000fe200078e33ff */
[----:B------:R-:W-:Y:S02]  /*0730*/  IMAD R7, R7, 0xc00, R2 ;  /* 0x00000c0007077824 */ /* 0x000fe400078e0202 */
[----:B------:R-:W-:Y:S01]  /*0740*/  IMAD R2, R0, 0x20, R9 ;  /* 0x0000002000027824 */ /* 0x000fe200078e0209 */
[--C-:B------:R-:W-:Y:S01]  /*0750*/  SHF.R.U32.HI R0, RZ, 0x3, R37.reuse ;  /* 0x00000003ff007819 */ /* 0x100fe20000011625 */
[----:B------:R-:W-:Y:S01]  /*0760*/  IMAD R5, R5, 0xc00, R4 ;  /* 0x00000c0005057824 */ /* 0x000fe200078e0204 */
[----:B------:R-:W-:Y:S01]  /*0770*/  SHF.R.U32.HI R4, RZ, 0x4, R37 ;  /* 0x00000004ff047819 */ /* 0x000fe20000011625 */
[----:B-1---5:R-:W-:Y:S01]  /*0780*/  IMAD.WIDE R28, R7, 0x2, R28 ;  /* 0x00000002071c7825 */ /* 0x022fe200078e021c */
[----:B------:R-:W-:Y:S02]  /*0790*/  LEA R2, R2, UR4, 0x1 ;  /* 0x0000000402027c11 */ /* 0x000fe4000f8e08ff */
[----:B------:R-:W-:Y:S01]  /*07a0*/  LOP3.LUT R9, R0, 0x10, RZ, 0xc0, !PT ;  /* 0x0000001000097812 */ /* 0x000fe200078ec0ff */
[----:B------:R-:W-:Y:S01]  /*07b0*/  IMAD.WIDE R30, R5, 0x2, R30 ;  /* 0x00000002051e7825 */ /* 0x000fe200078e021e */
[----:B------:R-:W-:-:S02]  /*07c0*/  LEA R0, R8, UR4, 0x1 ;  /* 0x0000000408007c11 */ /* 0x000fc4000f8e08ff */
[----:B------:R-:W-:Y:S02]  /*07d0*/  SHF.R.U32.HI R5, RZ, 0x1, R37 ;  /* 0x00000001ff057819 */ /* 0x000fe40000011625 */
[----:B------:R-:W-:Y:S01]  /*07e0*/  @!PT LDS RZ, [RZ] ;  /* 0x00000000fffff984 */ /* 0x000fe20000000800 */
[----:B------:R-:W-:Y:S01]  /*07f0*/  @!PT LDS RZ, [RZ] ;  /* 0x00000000fffff984 */ /* 0x000fe20000000800 */
[----:B------:R-:W-:Y:S01]  /*0800*/  @!PT LDS RZ, [RZ] ;  /* 0x00000000fffff984 */ /* 0x000fe20000000800 */
[----:B------:R-:W-:Y:S01]  /*0810*/  LDGSTS.E.64 [R2], desc[UR6][R30.64] ;  /* 0x000000001e027fae */ /* 0x000fe2000b921a46 */
[----:B------:R-:W-:Y:S02]  /*0820*/  SGXT.U32 R4, R4, 0x1 ;  /* 0x000000010404781a */ /* 0x000fe40000000000 */
[----:B------:R-:W-:Y:S01]  /*0830*/  LOP3.LUT R7, R3, 0x18, RZ, 0xc0, !PT ;  /* 0x0000001803077812 */ /* 0x000fe200078ec0ff */
[----:B------:R-:W0:Y:S01]  /*0840*/  LDGDEPBAR ;  /* 0x00000000000079af */ /* 0x000e220000000000 */
[----:B------:R-:W-:Y:S01]  /*0850*/  IMAD.SHL.U32 R3, R6, 0x8, RZ ;  /* 0x0000000806037824 */ /* 0x000fe200078e00ff */
[----:B------:R-:W-:Y:S02]  /*0860*/  SGXT.U32 R5, R5, 0x2 ;  /* 0x000000020505781a */ /* 0x000fe40000000000 */
[----:B------:R-:W-:Y:S01]  /*0870*/  LDGSTS.E.BYPASS.128 [R0+0x2000], desc[UR6][R28.64] ;  /* 0x020000001c007fae */ /* 0x000fe2000b901c46 */
[----:B------:R-:W-:Y:S01]  /*0880*/  IMAD R7, R4, 0x20, R7 ;  /* 0x0000002004077824 */ /* 0x000fe200078e0207 */
[----:B------:R-:W-:-:S02]  /*0890*/  LOP3.LUT R8, R3, R9, RZ, 0xfc, !PT ;  /* 0x0000000903087212 */ /* 0x000fc400078efcff */
[----:B------:R-:W0:Y:S01]  /*08a0*/  LDGDEPBAR ;  /* 0x00000000000079af */ /* 0x000e220000000000 */
[-C--:B------:R-:W-:Y:S02]  /*08b0*/  LOP3.LUT R3, R4, R5.reuse, RZ, 0x3c, !PT ;  /* 0x0000000504037212 */ /* 0x080fe400078e3cff */
[----:B------:R-:W-:Y:S01]  /*08c0*/  LOP3.LUT R9, R6, R5, RZ, 0x3c, !PT ;  /* 0x0000000506097212 */ /* 0x000fe200078e3cff */
[----:B------:R-:W-:Y:S01]  /*08d0*/  BAR.SYNC.DEFER_BLOCKING 0x0 ;  /* 0x0000000000007b1d */ /* 0x000fe20000010000 */
[----:B------:R-:W-:Y:S01]  /*08e0*/  IMAD.IADD R6, R10, 0x1, R7 ;  /* 0x000000010a067824 */ /* 0x000fe200078e0207 */
[----:B------:R-:W-:Y:S02]  /*08f0*/  LOP3.LUT R4, R5, 0x2, R4, 0x1e, !PT ;  /* 0x0000000205047812 */ /* 0x000fe400078e1e04 */
[----:B------:R-:W-:Y:S01]  /*0900*/  LOP3.LUT R7, R8, 0x7, R37, 0xf8, !PT ;  /* 0x0000000708077812 */ /* 0x000fe200078ef825 */
[----:B------:R-:W-:Y:S01]  /*0910*/  IMAD.SHL.U32 R8, R3, 0x8, RZ ;  /* 0x0000000803087824 */ /* 0x000fe200078e00ff */
[----:B------:R-:W-:Y:S01]  /*0920*/  LOP3.LUT R5, R5, 0x2, R13, 0x1e, !PT ;  /* 0x0000000205057812 */ /* 0x000fe200078e1e0d */
[----:B------:R-:W-:-:S02]  /*0930*/  IMAD.SHL.U32 R9, R9, 0x8, RZ ;  /* 0x0000000809097824 */ /* 0x000fc400078e00ff */
[----:B------:R-:W-:Y:S02]  /*0940*/  IMAD.SHL.U32 R6, R6, 0x20, RZ ;  /* 0x0000002006067824 */ /* 0x000fe400078e00ff */
[----:B------:R-:W-:Y:S02]  /*0950*/  IMAD.SHL.U32 R7, R7, 0x20, RZ ;  /* 0x0000002007077824 */ /* 0x000fe400078e00ff */
[----:B------:R-:W-:Y:S01]  /*0960*/  IMAD.SHL.U32 R4, R4, 0x8, RZ ;  /* 0x0000000804047824 */ /* 0x000fe200078e00ff */
[C---:B------:R-:W-:Y:S01]  /*0970*/  LOP3.LUT R9, R6.reuse, R9, RZ, 0xfc, !PT ;  /* 0x0000000906097212 */ /* 0x040fe200078efcff */
[----:B------:R-:W-:Y:S01]  /*0980*/  IMAD.SHL.U32 R5, R5, 0x8, RZ ;  /* 0x0000000805057824 */ /* 0x000fe200078e00ff */
[C---:B------:R-:W-:Y:S02]  /*0990*/  LOP3.LUT R3, R7.reuse, R8, RZ, 0xfc, !PT ;  /* 0x0000000807037212 */ /* 0x040fe400078efcff */
[----:B------:R-:W-:Y:S02]  /*09a0*/  LOP3.LUT R4, R7, R4, RZ, 0xfc, !PT ;  /* 0x0000000407047212 */ /* 0x000fe400078efcff */
[----:B------:R-:W-:-:S02]  /*09b0*/  LOP3.LUT R5, R6, R5, RZ, 0xfc, !PT ;  /* 0x0000000506057212 */ /* 0x000fc400078efcff */
[----:B------:R-:W-:Y:S01]  /*09c0*/  LEA R32, R9, UR4, 0x1 ;  /* 0x0000000409207c11 */ /* 0x000fe2000f8e08ff */
[----:B------:R-:W-:Y:S01]  /*09d0*/  @!PT LDS RZ, [RZ] ;  /* 0x00000000fffff984 */ /* 0x000fe20000000800 */
[----:B------:R-:W-:Y:S01]  /*09e0*/  @!PT LDS RZ, [RZ] ;  /* 0x00000000fffff984 */ /* 0x000fe20000000800 */
[----:B------:R-:W-:Y:S01]  /*09f0*/  @!PT LDS RZ, [RZ] ;  /* 0x00000000fffff984 */ /* 0x000fe20000000800 */
[----:B------:R-:W-:Y:S01]  /*0a00*/  LDGSTS.E.64 [R2+0x800], desc[UR6][R30.64+0x40] ;  /* 0x008000401e027fae */ /* 0x000fe2000b921a46 */
[----:B------:R-:W-:Y:S02]  /*0a10*/  LEA R3, R3, UR4, 0x1 ;  /* 0x0000000403037c11 */ /* 0x000fe4000f8e08ff */
[----:B------:R-:W-:Y:S01]  /*0a20*/  LEA R33, R4, UR4, 0x1 ;  /* 0x0000000404217c11 */ /* 0x000fe2000f8e08ff */
[----:B------:R-:W0:Y:S01]  /*0a30*/  LDGDEPBAR ;  /* 0x00000000000079af */ /* 0x000e220000000000 */
[----:B------:R-:W-:-:S03]  /*0a40*/  LEA R34, R5, UR4, 0x1 ;  /* 0x0000000405227c11 */ /* 0x000fc6000f8e08ff */
[----:B------:R-:W-:Y:S04]  /*0a50*/  LDGSTS.E.BYPASS.128 [R0+0x3000], desc[UR6][R28.64+0x40] ;  /* 0x030000401c007fae */ /* 0x000fe8000b901c46 */
[----:B------:R-:W0:Y:S01]  /*0a60*/  LDGDEPBAR ;  /* 0x00000000000079af */ /* 0x000e220000000000 */
[----:B------:R-:W-:Y:S06]  /*0a70*/  BAR.SYNC.DEFER_BLOCKING 0x0 ;  /* 0x0000000000007b1d */ /* 0x000fec0000010000 */
[----:B------:R-:W-:Y:S01]  /*0a80*/  @!PT LDS RZ, [RZ] ;  /* 0x00000000fffff984 */ /* 0x000fe20000000800 */
[----:B------:R-:W-:Y:S01]  /*0a90*/  @!PT LDS RZ, [RZ] ;  /* 0x00000000fffff984 */ /* 0x000fe20000000800 */
[----:B------:R-:W-:Y:S01]  /*0aa0*/  @!PT LDS RZ, [RZ] ;  /* 0x00000000fffff984 */ /* 0x000fe20000000800 */
[----:B------:R-:W-:Y:S04]  /*0ab0*/  LDGSTS.E.64 [R2+0x1000], desc[UR6][R30.64+0x80] ;  /* 0x010000801e027fae */ /* 0x000fe8000b921a46 */
[----:B------:R-:W0:Y:S04]  /*0ac0*/  LDGDEPBAR ;  /* 0x00000000000079af */ /* 0x000e280000000000 */
        /* <DEDUP_REMOVED lines=10> */
[----:B------:R-:W-:-:S04]  /*0b70*/  DEPBAR.LE SB0, 0x6 ;  /* 0x000081800000791a */ /* 0x000fc80000000000 */
[----:B------:R-:W-:Y:S06]  /*0b80*/  BAR.SYNC.DEFER_BLOCKING 0x0 ;  /* 0x0000000000007b1d */ /* 0x000fec0000010000 */
[----:B------:R-:W-:Y:S04]  /*0b90*/  LDSM.16.M88.4 R24, [R3] ;  /* 0x000000000318783b */ /* 0x000fe80000000200 */
[----:B------:R-:W1:Y:S04]  /*0ba0*/  LDSM.16.M88.4 R8, [R32+0x2000] ;  /* 0x002000002008783b */ /* 0x000e680000000200 */
[----:B------:R-:W-:Y:S04]  /*0bb0*/  LDSM.16.M88.4 R20, [R33] ;  /* 0x000000002114783b */ /* 0x000fe80000000200 */
[----:B------:R-:W2:Y:S01]  /*0bc0*/  LDSM.16.M88.4 R4, [R34+0x2000] ;  /* 0x002000002204783b */ /* 0x000ea20000000200 */
[----:B------:R-:W-:Y:S06]  /*0bd0*/  BAR.SYNC.DEFER_BLOCKING 0x0 ;  /* 0x0000000000007b1d */ /* 0x000fec0000010000 */
[----:B------:R-:W-:Y:S01]  /*0be0*/  @!PT LDS RZ, [RZ] ;  /* 0x00000000fffff984 */ /* 0x000fe20000000800 */
[----:B------:R-:W-:Y:S01]  /*0bf0*/  @!PT LDS RZ, [RZ] ;  /* 0x00000000fffff984 */ /* 0x000fe20000000800 */
[----:B------:R-:W-:Y:S01]  /*0c00*/  @!PT LDS RZ, [RZ] ;  /* 0x00000000fffff984 */ /* 0x000fe20000000800 */
[----:B------:R-:W-:Y:S04]  /*0c10*/  LDGSTS.E.64 [R2], desc[UR6][R30.64+0x100] ;  /* 0x000001001e027fae */ /* 0x000fe8000b921a46 */
[----:B------:R-:W0:Y:S01]  /*0c20*/  LDGDEPBAR ;  /* 0x00000000000079af */ /* 0x000e220000000000 */
[----:B-1----:R-:W-:Y:S03]  /*0c30*/  HMMA.16816.F32.BF16 R12, R24, R8, RZ ;  /* 0x00000008180c723c */ /* 0x002fe600000418ff */
[----:B------:R-:W-:Y:S03]  /*0c40*/  LDGSTS.E.BYPASS.128 [R0+0x2000], desc[UR6][R28.64+0x100] ;  /* 0x020001001c007fae */ /* 0x000fe6000b901c46 */
[----:B------:R-:W-:Y:S01]  /*0c50*/  HMMA.16816.F32.BF16 R24, R24, R10, RZ ;  /* 0x0000000a1818723c */ /* 0x000fe200000418ff */
[----:B------:R-:W0:-:S15]  /*0c60*/  LDGDEPBAR ;  /* 0x00000000000079af */ /* 0x000e1e0000000000 */
[----:B------:R-:W-:Y:S02]  /*0c70*/  NOP ;  /* 0x0000000000007918 */ /* 0x000fe40000000000 */
[----:B--2---:R-:W-:Y:S06]  /*0c80*/  HMMA.16816.F32.BF16 R12, R20, R4, R12 ;  /* 0x00000004140c723c */ /* 0x004fec000004180c */
[----:B------:R-:W-:Y:S01]  /*0c90*/  HMMA.16816.F32.BF16 R20, R20, R6, R24 ;  /* 0x000000061414723c */ /* 0x000fe20000041818 */
[----:B------:R-:W-:-:S04]  /*0ca0*/  DEPBAR.LE SB0, 0x6 ;  /* 0x000081800000791a */ /* 0x000fc80000000000 */
[----:B------:R-:W-:Y:S06]  /*0cb0*/  BAR.SYNC.DEFER_BLOCKING 0x0 ;  /* 0x0000000000007b1d */ /* 0x000fec0000010000 */
[----:B------:R-:W-:Y:S04]  /*0cc0*/  LDSM.16.M88.4 R16, [R3+0x800] ;  /* 0x000800000310783b */ /* 0x000fe80000000200 */
[----:B------:R-:W1:Y:S04]  /*0cd0*/  LDSM.16.M88.4 R8, [R32+0x3000] ;  /* 0x003000002008783b */ /* 0x000e680000000200 */
[----:B------:R-:W-:Y:S04]  /*0ce0*/  LDSM.16.M88.4 R24, [R33+0x800] ;  /* 0x000800002118783b */ /* 0x000fe80000000200 */
[----:B------:R-:W2:Y:S01]  /*0cf0*/  LDSM.16.M88.4 R4, [R34+0x3000] ;  /* 0x003000002204783b */ /* 0x000ea20000000200 */
[----:B------:R-:W-:Y:S06]  /*0d00*/  BAR.SYNC.DEFER_BLOCKING 0x0 ;  /* 0x0000000000007b1d */ /* 0x000fec0000010000 */
[----:B------:R-:W-:Y:S01]  /*0d10*/  @!PT LDS RZ, [RZ] ;  /* 0x00000000fffff984 */ /* 0x000fe20000000800 */
[----:B------:R-:W-:Y:S01]  /*0d20*/  @!PT LDS RZ, [RZ] ;  /* 0x00000000fffff984 */ /* 0x000fe20000000800 */
[----:B------:R-:W-:Y:S01]  /*0d30*/  @!PT LDS RZ, [RZ] ;  /* 0x00000000fffff984 */ /* 0x000fe20000000800 */
[----:B------:R-:W-:Y:S04]  /*0d40*/  LDGSTS.E.64 [R2+0x800], desc[UR6][R30.64+0x140] ;  /* 0x008001401e027fae */ /* 0x000fe8000b921a46 */
[----:B------:R-:W0:Y:S01]  /*0d50*/  LDGDEPBAR ;  /* 0x00000000000079af */ /* 0x000e220000000000 */
[----:B-1----:R-:W-:Y:S03]  /*0d60*/  HMMA.16816.F32.BF16 R12, R16, R8, R12 ;  /* 0x00000008100c723c */ /* 0x002fe6000004180c */
[----:B------:R-:W-:Y:S03]  /*0d70*/  LDGSTS.E.BYPASS.128 [R0+0x3000], desc[UR6][R28.64+0x140] ;  /* 0x030001401c007fae */ /* 0x000fe6000b901c46 */
[----:B------:R-:W-:Y:S01]  /*0d80*/  HMMA.16816.F32.BF16 R16, R16, R10, R20 ;  /* 0x0000000a1010723c */ /* 0x000fe20000041814 */
        /* <DEDUP_REMOVED lines=492> */
[----:B------:R1:W-:Y:S03]  /*2c50*/  LDGSTS.E.BYPASS.128 [R0+0x5000], desc[UR6][R28.64+0x7c0] ;  /* 0x050007c01c007fae */ /* 0x0003e6000b901c46 */
        /* <DEDUP_REMOVED lines=8> */
[----:B------:R-:W2:Y:S04]  /*2ce0*/  LDSM.16.M88.4 R12, [R32+0x2000] ;  /* 0x00200000200c783b */ /* 0x000ea80000000200 */
[----:B------:R-:W-:Y:S04]  /*2cf0*/  LDSM.16.M88.4 R4, [R33] ;  /* 0x000000002104783b */ /* 0x000fe80000000200 */
[----:B------:R-:W3:Y:S01]  /*2d00*/  LDSM.16.M88.4 R8, [R34+0x2000] ;  /* 0x002000002208783b */ /* 0x000ee20000000200 */
[----:B--2---:R-:W-:Y:S06]  /*2d10*/  HMMA.16816.F32.BF16 R20, R16, R12, R20 ;  /* 0x0000000c1014723c */ /* 0x004fec0000041814 */
[----:B------:R-:W-:Y:S01]  /*2d20*/  HMMA.16816.F32.BF16 R12, R16, R14, R24 ;  /* 0x0000000e100c723c */ /* 0x000fe20000041818 */
[----:B------:R-:W-:Y:S06]  /*2d30*/  BAR.SYNC.DEFER_BLOCKING 0x0 ;  /* 0x0000000000007b1d */ /* 0x000fec0000010000 */
[----:B------:R-:W-:-:S02]  /*2d40*/  IADD3 R16, P0, R30, 0x1000, RZ ;  /* 0x000010001e107810 */ /* 0x000fc40007f1e0ff */
[----:B------:R-:W-:-:S03]  /*2d50*/  IADD3 R24, P1, R28, 0x1000, RZ ;  /* 0x000010001c187810 */ /* 0x000fc60007f3e0ff */
[----:B------:R-:W-:Y:S01]  /*2d60*/  IMAD.X R17, RZ, RZ, R31, P0 ;  /* 0x000000ffff117224 */ /* 0x000fe200000e061f */
[----:B------:R-:W-:Y:S01]  /*2d70*/  IADD3 R26, P0, R30, 0x1000, RZ ;  /* 0x000010001e1a7810 */ /* 0x000fe20007f1e0ff */
[----:B------:R-:W-:Y:S01]  /*2d80*/  IMAD.X R25, RZ, RZ, R29, P1 ;  /* 0x000000ffff197224 */ /* 0x000fe200008e061d */
[----:B-1----:R-:W-:-:S03]  /*2d90*/  IADD3 R28, P1, R28, 0x2000, RZ ;  /* 0x000020001c1c7810 */ /* 0x002fc60007f3e0ff */
[----:B---3--:R-:W-:Y:S01]  /*2da0*/  HMMA.16816.F32.BF16 R20, R4, R8, R20 ;  /* 0x000000080414723c */ /* 0x008fe20000041814 */
[----:B------:R-:W-:Y:S01]  /*2db0*/  IMAD.X R27, RZ, RZ, R31, P0 ;  /* 0x000000ffff1b7224 */ /* 0x000fe200000e061f */
[----:B------:R-:W-:Y:S01]  /*2dc0*/  IADD3 R30, P0, R30, 0x2000, RZ ;  /* 0x000020001e1e7810 */ /* 0x000fe20007f1e0ff */
[----:B------:R-:W-:-:S03]  /*2dd0*/  IMAD.X R29, RZ, RZ, R29, P1 ;  /* 0x000000ffff1d7224 */ /* 0x000fc600008e061d */
[----:B------:R-:W-:Y:S01]  /*2de0*/  HMMA.16816.F32.BF16 R12, R4, R10, R12 ;  /* 0x0000000a040c723c */ /* 0x000fe2000004180c */
[----:B------:R-:W-:Y:S01]  /*2df0*/  @!PT LDS RZ, [RZ] ;  /* 0x00000000fffff984 */ /* 0x000fe20000000800 */
[----:B------:R-:W-:Y:S01]  /*2e00*/  @!PT LDS RZ, [RZ] ;  /* 0x00000000fffff984 */ /* 0x000fe20000000800 */
[----:B------:R-:W-:Y:S01]  /*2e10*/  @!PT LDS RZ, [RZ] ;  /* 0x00000000fffff984 */ /* 0x000fe20000000800 */
[----:B------:R1:W-:Y:S01]  /*2e20*/  LDGSTS.E.64 [R2], desc[UR6][R16.64+-0x800] ;  /* 0x0000080010027fae */ /* 0x0003e2000b921a46 */
[----:B------:R-:W-:-:S03]  /*2e30*/  IMAD.X R31, RZ, RZ, R31, P0 ;  /* 0x000000ffff1f7224 */ /* 0x000fc600000e061f */
[----:B------:R-:W0:Y:S04]  /*2e40*/  LDGDEPBAR ;  /* 0x00000000000079af */ /* 0x000e280000000000 */
[----:B------:R-:W-:Y:S04]  /*2e50*/  LDGSTS.E.BYPASS.128 [R0+0x2000], desc[UR6][R24.64+-0x800] ;  /* 0x0200080018007fae */ /* 0x000fe8000b901c46 */
[----:B------:R-:W0:Y:S01]  /*2e60*/  LDGDEPBAR ;  /* 0x00000000000079af */ /* 0x000e220000000000 */
[----:B------:R-:W-:-:S04]  /*2e70*/  DEPBAR.LE SB0, 0x6 ;  /* 0x000081800000791a */ /* 0x000fc80000000000 */
[----:B------:R-:W-:Y:S06]  /*2e80*/  BAR.SYNC.DEFER_BLOCKING 0x0 ;  /* 0x0000000000007b1d */ /* 0x000fec0000010000 */
[----:B------:R-:W-:Y:S04]  /*2e90*/  LDSM.16.M88.4 R8, [R3+0x800] ;  /* 0x000800000308783b */ /* 0x000fe80000000200 */
[----:B-1----:R-:W1:Y:S02]  /*2ea0*/  LDSM.16.M88.4 R16, [R32+0x3000] ;  /* 0x003000002010783b */ /* 0x002e640000000200 */
[----:B-1----:R-:W-:Y:S06]  /*2eb0*/  HMMA.16816.F32.BF16 R4, R8, R16, R20 ;  /* 0x000000100804723c */ /* 0x002fec0000041814 */
[----:B------:R-:W-:Y:S01]  /*2ec0*/  HMMA.16816.F32.BF16 R12, R8, R18, R12 ;  /* 0x00000012080c723c */ /* 0x000fe2000004180c */
[----:B------:R-:W-:Y:S04]  /*2ed0*/  LDSM.16.M88.4 R8, [R33+0x800] ;  /* 0x000800002108783b */ /* 0x000fe80000000200 */
[----:B------:R-:W1:Y:S01]  /*2ee0*/  LDSM.16.M88.4 R16, [R34+0x3000] ;  /* 0x003000002210783b */ /* 0x000e620000000200 */
        /* <DEDUP_REMOVED lines=8> */
[----:B-1----:R-:W-:Y:S06]  /*2f70*/  HMMA.16816.F32.BF16 R4, R8, R16, R4 ;  /* 0x000000100804723c */ /* 0x002fec0000041804 */
[----:B------:R-:W-:Y:S01]  /*2f80*/  HMMA.16816.F32.BF16 R12, R8, R18, R12 ;  /* 0x00000012080c723c */ /* 0x000fe2000004180c */
[----:B------:R-:W-:-:S04]  /*2f90*/  DEPBAR.LE SB0, 0x6 ;  /* 0x000081800000791a */ /* 0x000fc80000000000 */
[----:B------:R-:W-:Y:S06]  /*2fa0*/  BAR.SYNC.DEFER_BLOCKING 0x0 ;  /* 0x0000000000007b1d */ /* 0x000fec0000010000 */
[----:B------:R-:W-:Y:S04]  /*2fb0*/  LDSM.16.M88.4 R8, [R3+0x1000] ;  /* 0x001000000308783b */ /* 0x000fe80000000200 */
[----:B------:R-:W1:Y:S03]  /*2fc0*/  LDSM.16.M88.4 R16, [R32+0x4000] ;  /* 0x004000002010783b */ /* 0x000e660000000200 */
        /* <DEDUP_REMOVED lines=34> */
[----:B------:R-:W-:Y:S04]  /*31f0*/  LDSM.16.M88.4 R8, [R3] ;  /* 0x000000000308783b */ /* 0x000fe80000000200 */
[----:B------:R-:W1:Y:S03]  /*3200*/  LDSM.16.M88.4 R16, [R32+0x2000] ;  /* 0x002000002010783b */ /* 0x000e660000000200 */
[----:B-1----:R-:W-:Y:S06]  /*3210*/  HMMA.16816.F32.BF16 R4, R8, R16, R4 ;  /* 0x000000100804723c */ /* 0x002fec0000041804 */
[----:B------:R-:W-:Y:S01]  /*3220*/  HMMA.16816.F32.BF16 R12, R8, R18, R12 ;  /* 0x00000012080c723c */ /* 0x000fe2000004180c */
[----:B------:R-:W-:Y:S04]  /*3230*/  LDSM.16.M88.4 R8, [R33] ;  /* 0x000000002108783b */ /* 0x000fe80000000200 */
[----:B------:R-:W1:Y:S01]  /*3240*/  LDSM.16.M88.4 R16, [R34+0x2000] ;  /* 0x002000002210783b */ /* 0x000e620000000200 */
[----:B------:R-:W-:Y:S06]  /*3250*/  BAR.SYNC.DEFER_BLOCKING 0x0 ;  /* 0x0000000000007b1d */ /* 0x000fec0000010000 */
[----:B------:R-:W-:Y:S01]  /*3260*/  @!PT LDS RZ, [RZ] ;  /* 0x00000000fffff984 */ /* 0x000fe20000000800 */
[----:B------:R-:W-:Y:S01]  /*3270*/  @!PT LDS RZ, [RZ] ;  /* 0x00000000fffff984 */ /* 0x000fe20000000800 */
[----:B------:R-:W-:Y:S01]  /*3280*/  @!PT LDS RZ, [RZ] ;  /* 0x00000000fffff984 */ /* 0x000fe20000000800 */
[----:B------:R-:W-:Y:S04]  /*3290*/  LDGSTS.E.64 [R2], desc[UR6][R26.64+-0x700] ;  /* 0x000009001a027fae */ /* 0x000fe8000b921a46 */
        /* <DEDUP_REMOVED lines=1052> */
[----:B------:R-:W1:Y:S04]  /*7460*/  LDSM.16.M88.4 R16, [R32+0x5000] ;  /* 0x005000002010783b */ /* 0x000e680000000200 */
[----:B------:R-:W-:Y:S01]  /*7470*/  LDSM.16.M88.4 R20, [R34+0x5000] ;  /* 0x005000002214783b */ /* 0x000fe20000000200 */
[----:B-1----:R-:W-:Y:S06]  /*7480*/  HMMA.16816.F32.BF16 R4, R8, R16, R4 ;  /* 0x000000100804723c */ /* 0x002fec0000041804 */
[----:B------:R-:W-:Y:S01]  /*7490*/  HMMA.16816.F32.BF16 R12, R8, R18, R12 ;  /* 0x00000012080c723c */ /* 0x000fe2000004180c */
[----:B------:R-:W1:Y:S01]  /*74a0*/  LDSM.16.M88.4 R16, [R33+0x1800] ;  /* 0x001800002110783b */ /* 0x000e620000000200 */
[----:B------:R-:W-:Y:S06]  /*74b0*/  BAR.SYNC.DEFER_BLOCKING 0x0 ;  /* 0x0000000000007b1d */ /* 0x000fec0000010000 */
[----:B------:R-:W-:Y:S01]  /*74c0*/  @!PT LDS RZ, [RZ] ;  /* 0x00000000fffff984 */ /* 0x000fe20000000800 */
[----:B------:R-:W-:Y:S01]  /*74d0*/  @!PT LDS RZ, [RZ] ;  /* 0x00000000fffff984 */ /* 0x000fe20000000800 */
[----:B------:R-:W-:Y:S01]  /*74e0*/  @!PT LDS RZ, [RZ] ;  /* 0x00000000fffff984 */ /* 0x000fe20000000800 */
[----:B------:R-:W-:Y:S04]  /*74f0*/  LDGSTS.E.64 [R2+0x1800], desc[UR6][R26.64+0x7c0] ;  /* 0x018007c01a027fae */ /* 0x000fe8000b921a46 */
[----:B------:R-:W0:Y:S04]  /*7500*/  LDGDEPBAR ;  /* 0x00000000000079af */ /* 0x000e280000000000 */
[----:B------:R1:W-:Y:S04]  /*7510*/  LDGSTS.E.BYPASS.128 [R0+0x5000], desc[UR6][R24.64+0x7c0] ;  /* 0x050007c018007fae */ /* 0x0003e8000b901c46 */
[----:B------:R-:W0:Y:S01]  /*7520*/  LDGDEPBAR ;  /* 0x00000000000079af */ /* 0x000e220000000000 */
[----:B-1----:R-:W-:Y:S06]  /*7530*/  HMMA.16816.F32.BF16 R24, R16, R20, R4 ;  /* 0x000000141018723c */ /* 0x002fec0000041804 */
[----:B------:R-:W-:Y:S01]  /*7540*/  HMMA.16816.F32.BF16 R16, R16, R22, R12 ;  /* 0x000000161010723c */ /* 0x000fe2000004180c */
[----:B------:R-:W-:-:S04]  /*7550*/  DEPBAR.LE SB0, 0x6 ;  /* 0x000081800000791a */ /* 0x000fc80000000000 */
[----:B------:R-:W-:Y:S06]  /*7560*/  BAR.SYNC.DEFER_BLOCKING 0x0 ;  /* 0x0000000000007b1d */ /* 0x000fec0000010000 */
[----:B------:R-:W-:Y:S04]  /*7570*/  LDSM.16.M88.4 R4, [R3] ;  /* 0x000000000304783b */ /* 0x000fe80000000200 */
[----:B------:R-:W1:Y:S04]  /*7580*/  LDSM.16.M88.4 R8, [R32+0x2000] ;  /* 0x002000002008783b */ /* 0x000e680000000200 */
[----:B------:R-:W-:Y:S01]  /*7590*/  LDSM.16.M88.4 R20, [R33] ;  /* 0x000000002114783b */ /* 0x000fe20000000200 */
[----:B-1----:R-:W-:Y:S03]  /*75a0*/  HMMA.16816.F32.BF16 R12, R4, R8, R24 ;  /* 0x00000008040c723c */ /* 0x002fe60000041818 */
[----:B------:R-:W1:Y:S01]  /*75b0*/  LDSM.16.M88.4 R24, [R34+0x2000] ;  /* 0x002000002218783b */ /* 0x000e620000000200 */
[----:B------:R-:W-:Y:S02]  /*75c0*/  BAR.SYNC.DEFER_BLOCKING 0x0 ;  /* 0x0000000000007b1d */ /* 0x000fe40000010000 */
[----:B------:R-:W-:Y:S04]  /*75d0*/  HMMA.16816.F32.BF16 R4, R4, R10, R16 ;  /* 0x0000000a0404723c */ /* 0x000fe80000041810 */
[----:B------:R-:W-:Y:S01]  /*75e0*/  @!PT LDS RZ, [RZ] ;  /* 0x00000000fffff984 */ /* 0x000fe20000000800 */
[----:B------:R-:W-:Y:S01]  /*75f0*/  @!PT LDS RZ, [RZ] ;  /* 0x00000000fffff984 */ /* 0x000fe20000000800 */
[----:B------:R-:W-:Y:S01]  /*7600*/  @!PT LDS RZ, [RZ] ;  /* 0x00000000fffff984 */ /* 0x000fe20000000800 */
[----:B------:R-:W-:Y:S04]  /*7610*/  LDGSTS.E.64 [R2], desc[UR6][R30.64+-0x800], !PT ;  /* 0x000008001e027fae */ /* 0x000fe8000f921a46 */
[----:B------:R-:W0:Y:S04]  /*7620*/  LDGDEPBAR ;  /* 0x00000000000079af */ /* 0x000e280000000000 */
[----:B------:R-:W-:Y:S04]  /*7630*/  LDGSTS.E.BYPASS.128 [R0+0x2000], desc[UR6][R28.64+-0x800], !PT ;  /* 0x020008001c007fae */ /* 0x000fe8000f901c46 */
[----:B------:R-:W0:Y:S02]  /*7640*/  LDGDEPBAR ;  /* 0x00000000000079af */ /* 0x000e240000000000 */
[----:B-1----:R-:W-:Y:S06]  /*7650*/  HMMA.16816.F32.BF16 R12, R20, R24, R12 ;  /* 0x00000018140c723c */ /* 0x002fec000004180c */
        /* <DEDUP_REMOVED lines=11> */
[----:B------:R-:W-:Y:S04]  /*7710*/  LDGSTS.E.64 [R2+0x800], desc[UR6][R30.64+-0x7c0], !PT ;  /* 0x008008401e027fae */ /* 0x000fe8000f921a46 */
[----:B------:R-:W0:Y:S01]  /*7720*/  LDGDEPBAR ;  /* 0x00000000000079af */ /* 0x000e220000000000 */
[----:B-1----:R-:W-:Y:S03]  /*7730*/  HMMA.16816.F32.BF16 R12, R8, R16, R12 ;  /* 0x00000010080c723c */ /* 0x002fe6000004180c */
[----:B------:R-:W-:Y:S03]  /*7740*/  LDGSTS.E.BYPASS.128 [R0+0x3000], desc[UR6][R28.64+-0x7c0], !PT ;  /* 0x030008401c007fae */ /* 0x000fe6000f901c46 */
        /* <DEDUP_REMOVED lines=26> */
[----:B------:R1:W-:Y:S04]  /*78f0*/  LDSM.16.M88.4 R20, [R3+0x1800] ;  /* 0x001800000314783b */ /* 0x0003e80000000200 */
[----:B------:R2:W3:Y:S04]  /*7900*/  LDSM.16.M88.4 R16, [R32+0x5000] ;  /* 0x005000002010783b */ /* 0x0004e80000000200 */
[----:B------:R4:W-:Y:S01]  /*7910*/  LDSM.16.M88.4 R4, [R33+0x1800] ;  /* 0x001800002104783b */ /* 0x0009e20000000200 */
[----:B-1----:R-:W-:-:S03]  /*7920*/  IMAD.SHL.U32 R3, R37, 0x2, RZ ;  /* 0x0000000225037824 */ /* 0x002fc600078e00ff */
[----:B------:R1:W5:Y:S01]  /*7930*/  LDSM.16.M88.4 R8, [R34+0x5000] ;  /* 0x005000002208783b */ /* 0x0003620000000200 */
[--C-:B--2---:R-:W-:Y:S01]  /*7940*/  SHF.R.U32.HI R32, RZ, 0x2, R37.reuse ;  /* 0x00000002ff207819 */ /* 0x104fe20000011625 */
[----:B------:R-:W-:Y:S03]  /*7950*/  BAR.SYNC.DEFER_BLOCKING 0x0 ;  /* 0x0000000000007b1d */ /* 0x000fe60000010000 */
[----:B------:R-:W-:Y:S02]  /*7960*/  LOP3.LUT R32, R32, 0x18, RZ, 0xc0, !PT ;  /* 0x0000001820207812 */ /* 0x000fe400078ec0ff */
[----:B----4-:R-:W-:Y:S02]  /*7970*/  LOP3.LUT R33, R37, 0x1f, RZ, 0xc0, !PT ;  /* 0x0000001f25217812 */ /* 0x010fe400078ec0ff */
[----:B-1----:R-:W-:Y:S02]  /*7980*/  SHF.R.U32.HI R34, RZ, 0x3, R37 ;  /* 0x00000003ff227819 */ /* 0x002fe40000011625 */
[----:B------:R-:W-:-:S02]  /*7990*/  LOP3.LUT R3, R32, 0x6, R3, 0xf8, !PT ;  /* 0x0000000620037812 */ /* 0x000fc400078ef803 */
[----:B------:R-:W1:Y:S01]  /*79a0*/  LDC R32, c[0x0][0x230] ;  /* 0x00008c00ff207b82 */ /* 0x000e620000000800 */
[----:B------:R-:W-:Y:S01]  /*79b0*/  LOP3.LUT R34, R34, 0x10, RZ, 0xc0, !PT ;  /* 0x0000001022227812 */ /* 0x000fe200078ec0ff */
[----:B------:R-:W-:Y:S01]  /*79c0*/  @!PT LDS RZ, [RZ] ;  /* 0x00000000fffff984 */ /* 0x000fe20000000800 */
[----:B------:R-:W-:Y:S01]  /*79d0*/  @!PT LDS RZ, [RZ] ;  /* 0x00000000fffff984 */ /* 0x000fe20000000800 */
[----:B------:R-:W-:Y:S01]  /*79e0*/  @!PT LDS RZ, [RZ] ;  /* 0x00000000fffff984 */ /* 0x000fe20000000800 */
[----:B------:R2:W-:Y:S04]  /*79f0*/  LDGSTS.E.64 [R2+0x1800], desc[UR6][R30.64+-0x740], !PT ;  /* 0x018008c01e027fae */ /* 0x0005e8000f921a46 */
[----:B------:R-:W0:Y:S01]  /*7a00*/  LDGDEPBAR ;  /* 0x00000000000079af */ /* 0x000e220000000000 */
[----:B---3--:R-:W-:Y:S03]  /*7a10*/  HMMA.16816.F32.BF16 R12, R20, R16, R12 ;  /* 0x00000010140c723c */ /* 0x008fe6000004180c */
[----:B------:R3:W-:Y:S01]  /*7a20*/  LDGSTS.E.BYPASS.128 [R0+0x5000], desc[UR6][R28.64+-0x740], !PT ;  /* 0x050008c01c007fae */ /* 0x0007e2000f901c46 */
[----:B-1----:R-:W-:-:S02]  /*7a30*/  VIADD R32, R32, 0x1000 ;  /* 0x0000100020207836 */ /* 0x002fc40000000000 */
[----:B------:R-:W-:Y:S01]  /*7a40*/  HMMA.16816.F32.BF16 R24, R20, R18, R24 ;  /* 0x000000121418723c */ /* 0x000fe20000041818 */
[----:B------:R-:W0:Y:S01]  /*7a50*/  LDGDEPBAR ;  /* 0x00000000000079af */ /* 0x000e220000000000 */
[----:B------:R-:W-:Y:S01]  /*7a60*/  LEA.HI R16, R33, R34, RZ, 0x1e ;  /* 0x0000002221107211 */ /* 0x000fe200078ff0ff */
[----:B------:R-:W-:Y:S01]  /*7a70*/  IMAD.SHL.U32 R33, R37, 0x8, RZ ;  /* 0x0000000825217824 */ /* 0x000fe200078e00ff */
[----:B------:R-:W-:-:S03]  /*7a80*/  ISETP.GE.AND P0, PT, R35, R32, PT ;  /* 0x000000202300720c */ /* 0x000fc60003f06270 */
[----:B------:R-:W-:Y:S01]  /*7a90*/  IMAD R3, R16, 0x48, R3 ;  /* 0x0000004810037824 */ /* 0x000fe200078e0203 */
[----:B------:R-:W-:-:S04]  /*7aa0*/  LOP3.LUT R36, R36, 0x38, R33, 0xf8, !PT ;  /* 0x0000003824247812 */ /* 0x000fc800078ef821 */
[----:B------:R-:W-:Y:S02]  /*7ab0*/  LEA R3, R3, UR4, 0x2 ;  /* 0x0000000403037c11 */ /* 0x000fe4000f8e10ff */
[----:B------:R-:W-:-:S04]  /*7ac0*/  ISETP.LT.AND P0, PT, R36, 0xc00, !P0 ;  /* 0x00000c002400780c */ /* 0x000fc80004701270 */
[----:B-----5:R-:W-:Y:S01]  /*7ad0*/  HMMA.16816.F32.BF16 R12, R4, R8, R12 ;  /* 0x00000008040c723c */ /* 0x020fe2000004180c */
[----:B------:R-:W1:Y:S05]  /*7ae0*/  LDC.64 R8, c[0x0][0x210] ;  /* 0x00008400ff087b82 */ /* 0x000e6a0000000a00 */
[----:B------:R-:W-:Y:S01]  /*7af0*/  HMMA.16816.F32.BF16 R24, R4, R10, R24 ;  /* 0x0000000a0418723c */ /* 0x000fe20000041818 */
[----:B------:R-:W-:-:S04]  /*7b00*/  DEPBAR.LE SB0, 0x6 ;  /* 0x000081800000791a */ /* 0x000fc80000000000 */
[----:B------:R-:W-:Y:S02]  /*7b10*/  BAR.SYNC.DEFER_BLOCKING 0x0 ;  /* 0x0000000000007b1d */ /* 0x000fe40000010000 */
[----:B------:R-:W-:Y:S02]  /*7b20*/  CS2R R4, SRZ ;  /* 0x0000000000047805 */ /* 0x000fe4000001ff00 */
[----:B------:R-:W-:Y:S01]  /*7b30*/  CS2R R6, SRZ ;  /* 0x0000000000067805 */ /* 0x000fe2000001ff00 */
[----:B-1----:R-:W-:Y:S01]  /*7b40*/  IMAD.WIDE R16, R36, 0x2, R8 ;  /* 0x0000000224107825 */ /* 0x002fe200078e0208 */
[----:B------:R-:W-:-:S04]  /*7b50*/  DEPBAR.LE SB0, 0x0 ;  /* 0x000080000000791a */ /* 0x000fc80000000000 */
[----:B------:R-:W-:Y:S06]  /*7b60*/  BAR.SYNC.DEFER_BLOCKING 0x0 ;  /* 0x0000000000007b1d */ /* 0x000fec0000010000 */
[----:B------:R-:W-:Y:S04]  /*7b70*/  STS.64 [R3], R12 ;  /* 0x0000000c03007388 */ /* 0x000fe80000000a00 */
[----:B------:R-:W-:Y:S04]  /*7b80*/  STS.64 [R3+0x900], R14 ;  /* 0x0009000e03007388 */ /* 0x000fe80000000a00 */
[----:B------:R-:W-:Y:S04]  /*7b90*/  STS.64 [R3+0x80], R24 ;  /* 0x0000801803007388 */ /* 0x000fe80000000a00 */
[----:B------:R2:W-:Y:S01]  /*7ba0*/  STS.64 [R3+0x980], R26 ;  /* 0x0009801a03007388 */ /* 0x0005e20000000a00 */
[----:B------:R-:W-:Y:S01]  /*7bb0*/  BAR.SYNC.DEFER_BLOCKING 0x0 ;  /* 0x0000000000007b1d */ /* 0x000fe20000010000 */
[----:B------:R-:W-:-:S02]  /*7bc0*/  SHF.R.U32.HI R33, RZ, 0x3, R37 ;  /* 0x00000003ff217819 */ /* 0x000fc40000011625 */
[----:B------:R-:W-:-:S05]  /*7bd0*/  LOP3.LUT R32, R37, 0x7, RZ, 0xc0, !PT ;  /* 0x0000000725207812 */ /* 0x000fca00078ec0ff */
[----:B--2---:R-:W1:Y:S01]  /*7be0*/  LDC.64 R2, c[0x0][0x228] ;  /* 0x00008a00ff027b82 */ /* 0x004e620000000a00 */
[----:B------:R-:W2:Y:S01]  /*7bf0*/  @P0 LDG.E.EL.128 R4, desc[UR6][R16.64] ;  /* 0x0000000610040981 */ /* 0x000ea2000c2e1d00 */
[----:B------:R-:W-:Y:S01]  /*7c00*/  SHF.R.U32.HI R37, RZ, 0x5, R37 ;  /* 0x00000005ff257819 */ /* 0x000fe20000011625 */
[----:B------:R-:W-:Y:S01]  /*7c10*/  IMAD R35, R35, 0xc00, R36 ;  /* 0x00000c0023237824 */ /* 0x000fe200078e0224 */
[----:B------:R-:W-:-:S03]  /*7c20*/  SGXT.U32 R33, R33, 0x2 ;  /* 0x000000022121781a */ /* 0x000fc60000000000 */
[----:B------:R-:W-:Y:S02]  /*7c30*/  IMAD.SHL.U32 R37, R37, 0x4, RZ ;  /* 0x0000000425257824 */ /* 0x000fe400078e00ff */
[----:B-1----:R-:W-:-:S03]  /*7c40*/  IMAD.WIDE R2, R35, 0x2, R2 ;  /* 0x0000000223027825 */ /* 0x002fc600078e0202 */
[----:B------:R-:W-:-:S05]  /*7c50*/  LOP3.LUT R37, R33, 0x1c, R37, 0xf8, !PT ;  /* 0x0000001c21257812 */ /* 0x000fca00078ef825 */
[----:B---3--:R-:W-:-:S04]  /*7c60*/  IMAD R0, R37, 0x9, R32 ;  /* 0x0000000925007824 */ /* 0x008fc800078e0220 */
[----:B------:R-:W-:-:S05]  /*7c70*/  IMAD.SHL.U32 R0, R0, 0x8, RZ ;  /* 0x0000000800007824 */ /* 0x000fca00078e00ff */
[----:B------:R-:W-:-:S05]  /*7c80*/  LEA R0, R0, UR4, 0x2 ;  /* 0x0000000400007c11 */ /* 0x000fca000f8e10ff */
[----:B------:R-:W1:Y:S04]  /*7c90*/  LDS.128 R8, [R0] ;  /* 0x0000000000087984 */ /* 0x000e680000000c00 */
[----:B------:R3:W4:Y:S01]  /*7ca0*/  LDS.128 R12, [R0+0x10] ;  /* 0x00001000000c7984 */ /* 0x0007220000000c00 */
[C---:B--2---:R-:W-:Y:S01]  /*7cb0*/  PRMT R16, R4.reuse, 0x7632, R16 ;  /* 0x0000763204107816 */ /* 0x044fe20000000010 */
[----:B------:R-:W-:Y:S01]  /*7cc0*/  IMAD.U32 R17, R4, 0x10000, RZ ;  /* 0x0001000004117824 */ /* 0x000fe200078e00ff */
[C---:B------:R-:W-:Y:S01]  /*7cd0*/  PRMT R4, R5.reuse, 0x7632, R4 ;  /* 0x0000763205047816 */ /* 0x040fe20000000004 */
[----:B------:R-:W-:Y:S01]  /*7ce0*/  IMAD.U32 R19, R5, 0x10000, RZ ;  /* 0x0001000005137824 */ /* 0x000fe200078e00ff */
[C---:B------:R-:W-:Y:S01]  /*7cf0*/  PRMT R5, R6.reuse, 0x7632, R5 ;  /* 0x0000763206057816 */ /* 0x040fe20000000005 */
[----:B------:R-:W-:Y:S01]  /*7d00*/  IMAD.U32 R21, R6, 0x10000, RZ ;  /* 0x0001000006157824 */ /* 0x000fe200078e00ff */
[----:B------:R-:W-:Y:S01]  /*7d10*/  PRMT R6, R7, 0x7632, R6 ;  /* 0x0000763207067816 */ /* 0x000fe20000000006 */
[----:B------:R-:W-:-:S02]  /*7d20*/  IMAD.U32 R16, R16, 0x10000, RZ ;  /* 0x0001000010107824 */ /* 0x000fc400078e00ff */
[----:B-1----:R-:W-:Y:S01]  /*7d30*/  FADD R8, R8, R17 ;  /* 0x0000001108087221 */ /* 0x002fe20000000000 */
[----:B------:R-:W-:Y:S02]  /*7d40*/  IMAD.U32 R4, R4, 0x10000, RZ ;  /* 0x0001000004047824 */ /* 0x000fe400078e00ff */
[----:B------:R-:W-:Y:S01]  /*7d50*/  FADD R10, R10, R19 ;  /* 0x000000130a0a7221 */ /* 0x000fe20000000000 */
[----:B------:R-:W-:Y:S02]  /*7d60*/  IMAD.U32 R7, R7, 0x10000, RZ ;  /* 0x0001000007077824 */ /* 0x000fe400078e00ff */
[----:B------:R-:W-:Y:S01]  /*7d70*/  FADD R9, R9, R16 ;  /* 0x0000001009097221 */ /* 0x000fe20000000000 */
[----:B---3--:R-:W-:Y:S02]  /*7d80*/  IMAD.U32 R0, R5, 0x10000, RZ ;  /* 0x0001000005007824 */ /* 0x008fe400078e00ff */
[----:B------:R-:W-:Y:S01]  /*7d90*/  FADD R11, R11, R4 ;  /* 0x000000040b0b7221 */ /* 0x000fe20000000000 */
[----:B------:R-:W-:-:S02]  /*7da0*/  IMAD.U32 R6, R6, 0x10000, RZ ;  /* 0x0001000006067824 */ /* 0x000fc400078e00ff */
[----:B----4-:R-:W-:Y:S01]  /*7db0*/  FADD R12, R12, R21 ;  /* 0x000000150c0c7221 */ /* 0x010fe20000000000 */
[----:B------:R-:W-:Y:S01]  /*7dc0*/  FADD R7, R14, R7 ;  /* 0x000000070e077221 */ /* 0x000fe20000000000 */
[----:B------:R-:W-:Y:S01]  /*7dd0*/  FADD R13, R13, R0 ;  /* 0x000000000d0d7221 */ /* 0x000fe20000000000 */
[----:B------:R-:W-:Y:S01]  /*7de0*/  FADD R6, R15, R6 ;  /* 0x000000060f067221 */ /* 0x000fe20000000000 */
[----:B------:R-:W-:Y:S02]  /*7df0*/  F2FP.BF16.F32.PACK_AB R8, R9, R8 ;  /* 0x000000080908723e */ /* 0x000fe400000010ff */
[----:B------:R-:W-:Y:S02]  /*7e00*/  F2FP.BF16.F32.PACK_AB R9, R11, R10 ;  /* 0x0000000a0b09723e */ /* 0x000fe400000010ff */
[----:B------:R-:W-:Y:S02]  /*7e10*/  F2FP.BF16.F32.PACK_AB R10, R13, R12 ;  /* 0x0000000c0d0a723e */ /* 0x000fe400000010ff */
[----:B------:R-:W-:Y:S01]  /*7e20*/  F2FP.BF16.F32.PACK_AB R11, R6, R7 ;  /* 0x00000007060b723e */ /* 0x000fe200000010ff */
[----:B------:R-:W-:Y:S06]  /*7e30*/  @!P0 EXIT ;  /* 0x000000000000894d */ /* 0x000fec0003800000 */
[----:B------:R-:W-:Y:S01]  /*7e40*/  STG.E.128 desc[UR6][R2.64], R8 ;  /* 0x0000000802007986 */ /* 0x000fe2000c101d06 */
[----:B------:R-:W-:Y:S05]  /*7e50*/  EXIT ;  /* 0x000000000000794d */ /* 0x000fea0003800000 */
.L_x_0:
[----:B------:R-:W-:-:S00]  /*7e60*/  BRA `(.L_x_0) ;  /* 0xfffffffc00fc7947 */ /* 0x000fc0000383ffff */
[----:B------:R-:W-:-:S00]  /*7e70*/  NOP ;  /* 0x0000000000007918 */ /* 0x000fc00000000000 */
        /* <DEDUP_REMOVED lines=8> */
.L_x_1:


//--------------------- .nv.shared.triton_mm      --------------------------
	.section	.nv.shared.triton_mm,"aw",@nobits
	.sectionflags	@""
	.align	16
	.zero		1024


//--------------------- .nv.constant0.triton_mm   --------------------------
	.section	.nv.constant0.triton_mm,"a",@progbits
	.sectionflags	@""
	.align	4
.nv.constant0.triton_mm:
	.zero		564
